//
// Generated by NVIDIA NVVM Compiler
//
// Compiler Build ID: CL-36424714
// Cuda compilation tools, release 13.0, V13.0.88
// Based on NVVM 20.0.0
//

.version 9.0
.target sm_100
.address_size 64

	// .globl	_Z20naiveMatrixMulKernelPfS_S_iiiff

.visible .entry _Z20naiveMatrixMulKernelPfS_S_iiiff(
	.param .u64 .ptr .align 1 _Z20naiveMatrixMulKernelPfS_S_iiiff_param_0,
	.param .u64 .ptr .align 1 _Z20naiveMatrixMulKernelPfS_S_iiiff_param_1,
	.param .u64 .ptr .align 1 _Z20naiveMatrixMulKernelPfS_S_iiiff_param_2,
	.param .u32 _Z20naiveMatrixMulKernelPfS_S_iiiff_param_3,
	.param .u32 _Z20naiveMatrixMulKernelPfS_S_iiiff_param_4,
	.param .u32 _Z20naiveMatrixMulKernelPfS_S_iiiff_param_5,
	.param .f32 _Z20naiveMatrixMulKernelPfS_S_iiiff_param_6,
	.param .f32 _Z20naiveMatrixMulKernelPfS_S_iiiff_param_7
)
{
	.reg .pred 	%p<13>;
	.reg .b32 	%r<46>;
	.reg .b32 	%f<73>;
	.reg .b64 	%rd<40>;

	ld.param.u64 	%rd5, [_Z20naiveMatrixMulKernelPfS_S_iiiff_param_0];
	ld.param.u64 	%rd6, [_Z20naiveMatrixMulKernelPfS_S_iiiff_param_1];
	ld.param.u64 	%rd4, [_Z20naiveMatrixMulKernelPfS_S_iiiff_param_2];
	ld.param.u32 	%r22, [_Z20naiveMatrixMulKernelPfS_S_iiiff_param_3];
	ld.param.u32 	%r23, [_Z20naiveMatrixMulKernelPfS_S_iiiff_param_4];
	ld.param.u32 	%r21, [_Z20naiveMatrixMulKernelPfS_S_iiiff_param_5];
	ld.param.f32 	%f13, [_Z20naiveMatrixMulKernelPfS_S_iiiff_param_6];
	ld.param.f32 	%f14, [_Z20naiveMatrixMulKernelPfS_S_iiiff_param_7];
	cvta.to.global.u64 	%rd1, %rd6;
	cvta.to.global.u64 	%rd2, %rd5;
	mov.u32 	%r24, %ctaid.x;
	mov.u32 	%r25, %ntid.x;
	mov.u32 	%r26, %tid.x;
	mad.lo.s32 	%r1, %r24, %r25, %r26;
	mov.u32 	%r27, %ctaid.y;
	mov.u32 	%r28, %ntid.y;
	mov.u32 	%r29, %tid.y;
	mad.lo.s32 	%r30, %r27, %r28, %r29;
	setp.ge.s32 	%p1, %r1, %r22;
	setp.ge.s32 	%p2, %r30, %r23;
	or.pred  	%p3, %p1, %p2;
	@%p3 bra 	$L__BB0_14;
	setp.lt.s32 	%p4, %r21, 1;
	mov.f32 	%f72, 0f00000000;
	@%p4 bra 	$L__BB0_13;
	mul.lo.s32 	%r3, %r21, %r1;
	and.b32  	%r4, %r21, 7;
	setp.lt.u32 	%p5, %r21, 8;
	mov.f32 	%f72, 0f00000000;
	mov.b32 	%r44, 0;
	@%p5 bra 	$L__BB0_5;
	and.b32  	%r44, %r21, 2147483640;
	neg.s32 	%r42, %r44;
	shl.b32 	%r7, %r23, 3;
	add.s64 	%rd3, %rd2, 16;
	mov.f32 	%f72, 0f00000000;
	mul.wide.s32 	%rd11, %r23, 4;
	mov.u32 	%r40, %r3;
	mov.u32 	%r41, %r30;
$L__BB0_4:
	.pragma "nounroll";
	mul.wide.s32 	%rd7, %r40, 4;
	add.s64 	%rd8, %rd3, %rd7;
	ld.global.f32 	%f19, [%rd8+-16];
	mul.wide.s32 	%rd9, %r41, 4;
	add.s64 	%rd10, %rd1, %rd9;
	ld.global.f32 	%f20, [%rd10];
	fma.rn.f32 	%f21, %f19, %f20, %f72;
	ld.global.f32 	%f22, [%rd8+-12];
	add.s64 	%rd12, %rd10, %rd11;
	ld.global.f32 	%f23, [%rd12];
	fma.rn.f32 	%f24, %f22, %f23, %f21;
	ld.global.f32 	%f25, [%rd8+-8];
	add.s64 	%rd13, %rd12, %rd11;
	ld.global.f32 	%f26, [%rd13];
	fma.rn.f32 	%f27, %f25, %f26, %f24;
	ld.global.f32 	%f28, [%rd8+-4];
	add.s64 	%rd14, %rd13, %rd11;
	ld.global.f32 	%f29, [%rd14];
	fma.rn.f32 	%f30, %f28, %f29, %f27;
	ld.global.f32 	%f31, [%rd8];
	add.s64 	%rd15, %rd14, %rd11;
	ld.global.f32 	%f32, [%rd15];
	fma.rn.f32 	%f33, %f31, %f32, %f30;
	ld.global.f32 	%f34, [%rd8+4];
	add.s64 	%rd16, %rd15, %rd11;
	ld.global.f32 	%f35, [%rd16];
	fma.rn.f32 	%f36, %f34, %f35, %f33;
	ld.global.f32 	%f37, [%rd8+8];
	add.s64 	%rd17, %rd16, %rd11;
	ld.global.f32 	%f38, [%rd17];
	fma.rn.f32 	%f39, %f37, %f38, %f36;
	ld.global.f32 	%f40, [%rd8+12];
	add.s64 	%rd18, %rd17, %rd11;
	ld.global.f32 	%f41, [%rd18];
	fma.rn.f32 	%f72, %f40, %f41, %f39;
	add.s32 	%r42, %r42, 8;
	add.s32 	%r41, %r41, %r7;
	add.s32 	%r40, %r40, 8;
	setp.ne.s32 	%p6, %r42, 0;
	@%p6 bra 	$L__BB0_4;
$L__BB0_5:
	setp.eq.s32 	%p7, %r4, 0;
	@%p7 bra 	$L__BB0_13;
	and.b32  	%r15, %r21, 3;
	setp.lt.u32 	%p8, %r4, 4;
	@%p8 bra 	$L__BB0_8;
	add.s32 	%r32, %r44, %r3;
	mul.wide.s32 	%rd19, %r32, 4;
	add.s64 	%rd20, %rd2, %rd19;
	ld.global.f32 	%f43, [%rd20];
	mad.lo.s32 	%r33, %r44, %r23, %r30;
	mul.wide.s32 	%rd21, %r33, 4;
	add.s64 	%rd22, %rd1, %rd21;
	ld.global.f32 	%f44, [%rd22];
	fma.rn.f32 	%f45, %f43, %f44, %f72;
	ld.global.f32 	%f46, [%rd20+4];
	mul.wide.s32 	%rd23, %r23, 4;
	add.s64 	%rd24, %rd22, %rd23;
	ld.global.f32 	%f47, [%rd24];
	fma.rn.f32 	%f48, %f46, %f47, %f45;
	ld.global.f32 	%f49, [%rd20+8];
	add.s64 	%rd25, %rd24, %rd23;
	ld.global.f32 	%f50, [%rd25];
	fma.rn.f32 	%f51, %f49, %f50, %f48;
	ld.global.f32 	%f52, [%rd20+12];
	add.s64 	%rd26, %rd25, %rd23;
	ld.global.f32 	%f53, [%rd26];
	fma.rn.f32 	%f72, %f52, %f53, %f51;
	add.s32 	%r44, %r44, 4;
$L__BB0_8:
	setp.eq.s32 	%p9, %r15, 0;
	@%p9 bra 	$L__BB0_13;
	setp.eq.s32 	%p10, %r15, 1;
	@%p10 bra 	$L__BB0_11;
	add.s32 	%r34, %r44, %r3;
	mul.wide.s32 	%rd27, %r34, 4;
	add.s64 	%rd28, %rd2, %rd27;
	ld.global.f32 	%f55, [%rd28];
	mad.lo.s32 	%r35, %r44, %r23, %r30;
	mul.wide.s32 	%rd29, %r35, 4;
	add.s64 	%rd30, %rd1, %rd29;
	ld.global.f32 	%f56, [%rd30];
	fma.rn.f32 	%f57, %f55, %f56, %f72;
	ld.global.f32 	%f58, [%rd28+4];
	mul.wide.s32 	%rd31, %r23, 4;
	add.s64 	%rd32, %rd30, %rd31;
	ld.global.f32 	%f59, [%rd32];
	fma.rn.f32 	%f72, %f58, %f59, %f57;
	add.s32 	%r44, %r44, 2;
$L__BB0_11:
	and.b32  	%r36, %r21, 1;
	setp.eq.b32 	%p11, %r36, 1;
	not.pred 	%p12, %p11;
	@%p12 bra 	$L__BB0_13;
	add.s32 	%r37, %r44, %r3;
	mul.wide.s32 	%rd33, %r37, 4;
	add.s64 	%rd34, %rd2, %rd33;
	ld.global.f32 	%f60, [%rd34];
	mad.lo.s32 	%r38, %r44, %r23, %r30;
	mul.wide.s32 	%rd35, %r38, 4;
	add.s64 	%rd36, %rd1, %rd35;
	ld.global.f32 	%f61, [%rd36];
	fma.rn.f32 	%f72, %f60, %f61, %f72;
$L__BB0_13:
	mad.lo.s32 	%r39, %r23, %r1, %r30;
	cvta.to.global.u64 	%rd37, %rd4;
	mul.wide.s32 	%rd38, %r39, 4;
	add.s64 	%rd39, %rd37, %rd38;
	ld.global.f32 	%f62, [%rd39];
	mul.f32 	%f63, %f14, %f62;
	fma.rn.f32 	%f64, %f13, %f72, %f63;
	st.global.f32 	[%rd39], %f64;
$L__BB0_14:
	ret;

}


// ===== COMPILED SASS (sm_100) =====

	.target	sm_100

	.elftype	@"ET_EXEC"


//--------------------- .note.nv.tkinfo           --------------------------
	.section	.note.nv.tkinfo,"",@"SHT_NOTE"
	.sectionflags	@"SHF_NOTE_NV_TKINFO"
	.tkinfo
        /*0018*/ 	.word	0x00000002
        /*0030*/ 	.string	""
        /*0030*/ 	.string	"ptxas"
        /*0030*/ 	.string	"Cuda compilation tools, release 13.0, V13.0.88"
        /*0030*/ 	.string	"Build cuda_13.0.r13.0/compiler.36424714_0"
        /*0030*/ 	.string	"-arch sm_100 -m 64 "



//--------------------- .note.nv.cuinfo           --------------------------
	.section	.note.nv.cuinfo,"",@"SHT_NOTE"
	.sectionflags	@"SHF_NOTE_NV_CUINFO"
        /*0018*/ 	.short	0x0002
        /*001a*/ 	.short	0x0064
        /*001c*/ 	.short	0x0082
	.zero		2


//--------------------- .nv.info                  --------------------------
	.section	.nv.info,"",@"SHT_CUDA_INFO"
	.align	4


	//----- nvinfo : EIATTR_REGCOUNT
	.align		4
        /*0000*/ 	.byte	0x04, 0x2f
        /*0002*/ 	.short	(.L_1 - .L_0)
	.align		4
.L_0:
        /*0004*/ 	.word	index@(_Z20naiveMatrixMulKernelPfS_S_iiiff)
        /*0008*/ 	.word	0x00000020


	//----- nvinfo : EIATTR_FRAME_SIZE
	.align		4
.L_1:
        /*000c*/ 	.byte	0x04, 0x11
        /*000e*/ 	.short	(.L_3 - .L_2)
	.align		4
.L_2:
        /*0010*/ 	.word	index@(_Z20naiveMatrixMulKernelPfS_S_iiiff)
        /*0014*/ 	.word	0x00000000


	//----- nvinfo : EIATTR_MIN_STACK_SIZE
	.align		4
.L_3:
        /*0018*/ 	.byte	0x04, 0x12
        /*001a*/ 	.short	(.L_5 - .L_4)
	.align		4
.L_4:
        /*001c*/ 	.word	index@(_Z20naiveMatrixMulKernelPfS_S_iiiff)
        /*0020*/ 	.word	0x00000000
.L_5:


//--------------------- .nv.compat                --------------------------
	.section	.nv.compat,"",@"SHT_CUDA_COMPAT_INFO"
	.align	4
        /*0000*/ 	.byte	0x02, 0x09, 0x00, 0x00, 0x02, 0x02, 0x01, 0x00, 0x02, 0x05, 0x05, 0x00, 0x03, 0x07, 0x01, 0x01
        /*0010*/ 	.byte	0x02, 0x03, 0x00, 0x00, 0x02, 0x06, 0x01, 0x00, 0x04, 0x0b, 0x08, 0x00, 0x09, 0x00, 0x00, 0x00
        /*0020*/ 	.byte	0x00, 0x00, 0x00, 0x00


//--------------------- .nv.info._Z20naiveMatrixMulKernelPfS_S_iiiff --------------------------
	.section	.nv.info._Z20naiveMatrixMulKernelPfS_S_iiiff,"",@"SHT_CUDA_INFO"
	.sectionflags	@""
	.align	4


	//----- nvinfo : EIATTR_CUDA_API_VERSION
	.align		4
        /*0000*/ 	.byte	0x04, 0x37
        /*0002*/ 	.short	(.L_7 - .L_6)
.L_6:
        /*0004*/ 	.word	0x00000082


	//----- nvinfo : EIATTR_KPARAM_INFO
	.align		4
.L_7:
        /*0008*/ 	.byte	0x04, 0x17
        /*000a*/ 	.short	(.L_9 - .L_8)
.L_8:
        /*000c*/ 	.word	0x00000000
        /*0010*/ 	.short	0x0007
        /*0012*/ 	.short	0x0028
        /*0014*/ 	.byte	0x00, 0xf0, 0x11, 0x00


	//----- nvinfo : EIATTR_KPARAM_INFO
	.align		4
.L_9:
        /*0018*/ 	.byte	0x04, 0x17
        /*001a*/ 	.short	(.L_11 - .L_10)
.L_10:
        /*001c*/ 	.word	0x00000000
        /*0020*/ 	.short	0x0006
        /*0022*/ 	.short	0x0024
        /*0024*/ 	.byte	0x00, 0xf0, 0x11, 0x00


	//----- nvinfo : EIATTR_KPARAM_INFO
	.align		4
.L_11:
        /*0028*/ 	.byte	0x04, 0x17
        /*002a*/ 	.short	(.L_13 - .L_12)
.L_12:
        /*002c*/ 	.word	0x00000000
        /*0030*/ 	.short	0x0005
        /*0032*/ 	.short	0x0020
        /*0034*/ 	.byte	0x00, 0xf0, 0x11, 0x00


	//----- nvinfo : EIATTR_KPARAM_INFO
	.align		4
.L_13:
        /*0038*/ 	.byte	0x04, 0x17
        /*003a*/ 	.short	(.L_15 - .L_14)
.L_14:
        /*003c*/ 	.word	0x00000000
        /*0040*/ 	.short	0x0004
        /*0042*/ 	.short	0x001c
        /*0044*/ 	.byte	0x00, 0xf0, 0x11, 0x00


	//----- nvinfo : EIATTR_KPARAM_INFO
	.align		4
.L_15:
        /*0048*/ 	.byte	0x04, 0x17
        /*004a*/ 	.short	(.L_17 - .L_16)
.L_16:
        /*004c*/ 	.word	0x00000000
        /*0050*/ 	.short	0x0003
        /*0052*/ 	.short	0x0018
        /*0054*/ 	.byte	0x00, 0xf0, 0x11, 0x00


	//----- nvinfo : EIATTR_KPARAM_INFO
	.align		4
.L_17:
        /*0058*/ 	.byte	0x04, 0x17
        /*005a*/ 	.short	(.L_19 - .L_18)
.L_18:
        /*005c*/ 	.word	0x00000000
        /*0060*/ 	.short	0x0002
        /*0062*/ 	.short	0x0010
        /*0064*/ 	.byte	0x00, 0xf5, 0x21, 0x00


	//----- nvinfo : EIATTR_KPARAM_INFO
	.align		4
.L_19:
        /*0068*/ 	.byte	0x04, 0x17
        /*006a*/ 	.short	(.L_21 - .L_20)
.L_20:
        /*006c*/ 	.word	0x00000000
        /*0070*/ 	.short	0x0001
        /*0072*/ 	.short	0x0008
        /*0074*/ 	.byte	0x00, 0xf5, 0x21, 0x00


	//----- nvinfo : EIATTR_KPARAM_INFO
	.align		4
.L_21:
        /*0078*/ 	.byte	0x04, 0x17
        /*007a*/ 	.short	(.L_23 - .L_22)
.L_22:
        /*007c*/ 	.word	0x00000000
        /*0080*/ 	.short	0x0000
        /*0082*/ 	.short	0x0000
        /*0084*/ 	.byte	0x00, 0xf5, 0x21, 0x00


	//----- nvinfo : EIATTR_SPARSE_MMA_MASK
	.align		4
.L_23:
        /*0088*/ 	.byte	0x03, 0x50
        /*008a*/ 	.short	0x0000


	//----- nvinfo : EIATTR_MAXREG_COUNT
	.align		4
        /*008c*/ 	.byte	0x03, 0x1b
        /*008e*/ 	.short	0x00ff


	//----- nvinfo : EIATTR_MERCURY_ISA_VERSION
	.align		4
        /*0090*/ 	.byte	0x03, 0x5f
        /*0092*/ 	.short	0x0101


	//----- nvinfo : EIATTR_VRC_CTA_INIT_COUNT
	.align		4
        /*0094*/ 	.byte	0x02, 0x4a
	.zero		1
	.zero		1


	//----- nvinfo : EIATTR_EXIT_INSTR_OFFSETS
	.align		4
        /*0098*/ 	.byte	0x04, 0x1c
        /*009a*/ 	.short	(.L_25 - .L_24)


	//   ....[0]....
.L_24:
        /*009c*/ 	.word	0x000000c0


	//   ....[1]....
        /*00a0*/ 	.word	0x00000890


	//----- nvinfo : EIATTR_CBANK_PARAM_SIZE
	.align		4
.L_25:
        /*00a4*/ 	.byte	0x03, 0x19
        /*00a6*/ 	.short	0x002c


	//----- nvinfo : EIATTR_PARAM_CBANK
	.align		4
        /*00a8*/ 	.byte	0x04, 0x0a
        /*00aa*/ 	.short	(.L_27 - .L_26)
	.align		4
.L_26:
        /*00ac*/ 	.word	index@(.nv.constant0._Z20naiveMatrixMulKernelPfS_S_iiiff)
        /*00b0*/ 	.short	0x0380
        /*00b2*/ 	.short	0x002c


	//----- nvinfo : EIATTR_SW_WAR
	.align		4
.L_27:
        /*00b4*/ 	.byte	0x04, 0x36
        /*00b6*/ 	.short	(.L_29 - .L_28)
.L_28:
        /*00b8*/ 	.word	0x00000008
.L_29:


//--------------------- .nv.callgraph             --------------------------
	.section	.nv.callgraph,"",@"SHT_CUDA_CALLGRAPH"
	.align	4
	.sectionentsize	8
	.align		4
        /*0000*/ 	.word	0x00000000
	.align		4
        /*0004*/ 	.word	0xffffffff
	.align		4
        /*0008*/ 	.word	0x00000000
	.align		4
        /*000c*/ 	.word	0xfffffffe
	.align		4
        /*0010*/ 	.word	0x00000000
	.align		4
        /*0014*/ 	.word	0xfffffffd
	.align		4
        /*0018*/ 	.word	0x00000000
	.align		4
        /*001c*/ 	.word	0xfffffffc


//--------------------- .text._Z20naiveMatrixMulKernelPfS_S_iiiff --------------------------
	.section	.text._Z20naiveMatrixMulKernelPfS_S_iiiff,"ax",@progbits
	.align	128
        .global         _Z20naiveMatrixMulKernelPfS_S_iiiff
        .type           _Z20naiveMatrixMulKernelPfS_S_iiiff,@function
        .size           _Z20naiveMatrixMulKernelPfS_S_iiiff,(.L_x_5 - _Z20naiveMatrixMulKernelPfS_S_iiiff)
        .other          _Z20naiveMatrixMulKernelPfS_S_iiiff,@"STO_CUDA_ENTRY STV_DEFAULT"
_Z20naiveMatrixMulKernelPfS_S_iiiff:
.text._Z20naiveMatrixMulKernelPfS_S_iiiff:
[----:B------:R-:W-:Y:S01]  /*0000*/  LDC R1, c[0x0][0x37c] ;  /* 0x0000df00ff017b82 */ /* 0x000fe20000000800 */
[----:B------:R-:W0:Y:S07]  /*0010*/  S2R R7, SR_TID.Y ;  /* 0x0000000000077919 */ /* 0x000e2e0000002200 */
[----:B------:R-:W1:Y:S01]  /*0020*/  LDC R0, c[0x0][0x360] ;  /* 0x0000d800ff007b82 */ /* 0x000e620000000800 */
[----:B------:R-:W1:Y:S07]  /*0030*/  S2R R5, SR_TID.X ;  /* 0x0000000000057919 */ /* 0x000e6e0000002100 */
[----:B------:R-:W0:Y:S08]  /*0040*/  S2UR UR5, SR_CTAID.Y ;  /* 0x00000000000579c3 */ /* 0x000e300000002600 */
[----:B------:R-:W0:Y:S08]  /*0050*/  LDC R16, c[0x0][0x364] ;  /* 0x0000d900ff107b82 */ /* 0x000e300000000800 */
[----:B------:R-:W1:Y:S08]  /*0060*/  S2UR UR4, SR_CTAID.X ;  /* 0x00000000000479c3 */ /* 0x000e700000002500 */
[----:B------:R-:W2:Y:S01]  /*0070*/  LDC.64 R2, c[0x0][0x398] ;  /* 0x0000e600ff027b82 */ /* 0x000ea20000000a00 */
[----:B0-----:R-:W-:-:S02]  /*0080*/  IMAD R16, R16, UR5, R7 ;  /* 0x0000000510107c24 */ /* 0x001fc4000f8e0207 */
[----:B-1----:R-:W-:-:S03]  /*0090*/  IMAD R0, R0, UR4, R5 ;  /* 0x0000000400007c24 */ /* 0x002fc6000f8e0205 */
[----:B--2---:R-:W-:-:S04]  /*00a0*/  ISETP.GE.AND P0, PT, R16, R3, PT ;  /* 0x000000031000720c */ /* 0x004fc80003f06270 */
[----:B------:R-:W-:-:S13]  /*00b0*/  ISETP.GE.OR P0, PT, R0, R2, P0 ;  /* 0x000000020000720c */ /* 0x000fda0000706670 */
[----:B------:R-:W-:Y:S05]  /*00c0*/  @P0 EXIT ;  /* 0x000000000000094d */ /* 0x000fea0003800000 */
[----:B------:R-:W0:Y:S01]  /*00d0*/  LDC R17, c[0x0][0x3a0] ;  /* 0x0000e800ff117b82 */ /* 0x000e220000000800 */
[----:B------:R-:W1:Y:S01]  /*00e0*/  LDCU.64 UR6, c[0x0][0x358] ;  /* 0x00006b00ff0677ac */ /* 0x000e620008000a00 */
[----:B------:R-:W-:Y:S01]  /*00f0*/  HFMA2 R26, -RZ, RZ, 0, 0 ;  /* 0x00000000ff1a7431 */ /* 0x000fe200000001ff */
[----:B0-----:R-:W-:-:S13]  /*0100*/  ISETP.GE.AND P0, PT, R17, 0x1, PT ;  /* 0x000000011100780c */ /* 0x001fda0003f06270 */
[----:B-1----:R-:W-:Y:S05]  /*0110*/  @!P0 BRA `(.L_x_0) ;  /* 0x0000000400b88947 */ /* 0x002fea0003800000 */
[C---:B------:R-:W-:Y:S01]  /*0120*/  ISETP.GE.U32.AND P1, PT, R17.reuse, 0x8, PT ;  /* 0x000000081100780c */ /* 0x040fe20003f26070 */
[----:B------:R-:W-:Y:S01]  /*0130*/  IMAD R18, R0, R17, RZ ;  /* 0x0000001100127224 */ /* 0x000fe200078e02ff */
[----:B------:R-:W-:Y:S02]  /*0140*/  LOP3.LUT R25, R17, 0x7, RZ, 0xc0, !PT ;  /* 0x0000000711197812 */ /* 0x000fe400078ec0ff */
[----:B------:R-:W-:Y:S02]  /*0150*/  MOV R26, RZ ;  /* 0x000000ff001a7202 */ /* 0x000fe40000000f00 */
[----:B------:R-:W-:Y:S02]  /*0160*/  ISETP.NE.AND P0, PT, R25, RZ, PT ;  /* 0x000000ff1900720c */ /* 0x000fe40003f05270 */
[----:B------:R-:W-:-:S05]  /*0170*/  MOV R19, RZ ;  /* 0x000000ff00137202 */ /* 0x000fca0000000f00 */
[----:B------:R-:W-:Y:S06]  /*0180*/  @!P1 BRA `(.L_x_1) ;  /* 0x0000000000c49947 */ /* 0x000fec0003800000 */
[----:B------:R-:W0:Y:S01]  /*0190*/  LDCU.64 UR4, c[0x0][0x380] ;  /* 0x00007000ff0477ac */ /* 0x000e220008000a00 */
[----:B------:R-:W-:Y:S02]  /*01a0*/  LOP3.LUT R19, R17, 0x7ffffff8, RZ, 0xc0, !PT ;  /* 0x7ffffff811137812 */ /* 0x000fe400078ec0ff */
[----:B------:R-:W-:Y:S02]  /*01b0*/  MOV R26, RZ ;  /* 0x000000ff001a7202 */ /* 0x000fe40000000f00 */
[----:B------:R-:W-:Y:S02]  /*01c0*/  MOV R2, R18 ;  /* 0x0000001200027202 */ /* 0x000fe40000000f00 */
[----:B------:R-:W-:Y:S02]  /*01d0*/  MOV R22, R16 ;  /* 0x0000001000167202 */ /* 0x000fe40000000f00 */
[----:B------:R-:W-:Y:S01]  /*01e0*/  IADD3 R20, PT, PT, -R19, RZ, RZ ;  /* 0x000000ff13147210 */ /* 0x000fe20007ffe1ff */
[----:B0-----:R-:W-:-:S04]  /*01f0*/  UIADD3 UR4, UP0, UPT, UR4, 0x10, URZ ;  /* 0x0000001004047890 */ /* 0x001fc8000ff1e0ff */
[----:B------:R-:W-:-:S12]  /*0200*/  UIADD3.X UR5, UPT, UPT, URZ, UR5, URZ, UP0, !UPT ;  /* 0x00000005ff057290 */ /* 0x000fd800087fe4ff */
.L_x_2:
[----:B------:R-:W0:Y:S01]  /*0210*/  LDC.64 R14, c[0x0][0x388] ;  /* 0x0000e200ff0e7b82 */ /* 0x000e220000000a00 */
[----:B------:R-:W-:Y:S02]  /*0220*/  MOV R4, UR4 ;  /* 0x0000000400047c02 */ /* 0x000fe40008000f00 */
[----:B------:R-:W-:-:S03]  /*0230*/  MOV R5, UR5 ;  /* 0x0000000500057c02 */ /* 0x000fc60008000f00 */
[----:B------:R-:W-:-:S05]  /*0240*/  IMAD.WIDE R4, R2, 0x4, R4 ;  /* 0x0000000402047825 */ /* 0x000fca00078e0204 */
[----:B------:R-:W2:Y:S04]  /*0250*/  LDG.E R21, desc[UR6][R4.64+-0x10] ;  /* 0xfffff00604157981 */ /* 0x000ea8000c1e1900 */
[----:B------:R-:W3:Y:S04]  /*0260*/  LDG.E R23, desc[UR6][R4.64+-0xc] ;  /* 0xfffff40604177981 */ /* 0x000ee8000c1e1900 */
[----:B------:R-:W4:Y:S01]  /*0270*/  LDG.E R29, desc[UR6][R4.64+-0x8] ;  /* 0xfffff806041d7981 */ /* 0x000f22000c1e1900 */
[----:B0-----:R-:W-:-:S05]  /*0280*/  IMAD.WIDE R14, R22, 0x4, R14 ;  /* 0x00000004160e7825 */ /* 0x001fca00078e020e */
[----:B------:R0:W2:Y:S01]  /*0290*/  LDG.E R24, desc[UR6][R14.64] ;  /* 0x000000060e187981 */ /* 0x0000a2000c1e1900 */
[----:B------:R-:W-:-:S04]  /*02a0*/  IMAD.WIDE R12, R3, 0x4, R14 ;  /* 0x00000004030c7825 */ /* 0x000fc800078e020e */
[C---:B------:R-:W-:Y:S02]  /*02b0*/  IMAD.WIDE R6, R3.reuse, 0x4, R12 ;  /* 0x0000000403067825 */ /* 0x040fe400078e020c */
[----:B------:R-:W3:Y:S02]  /*02c0*/  LDG.E R12, desc[UR6][R12.64] ;  /* 0x000000060c0c7981 */ /* 0x000ee4000c1e1900 */
[C---:B------:R-:W-:Y:S02]  /*02d0*/  IMAD.WIDE R8, R3.reuse, 0x4, R6 ;  /* 0x0000000403087825 */ /* 0x040fe400078e0206 */
[----:B------:R1:W4:Y:S02]  /*02e0*/  LDG.E R28, desc[UR6][R6.64] ;  /* 0x00000006061c7981 */ /* 0x000324000c1e1900 */
[C---:B------:R-:W-:Y:S02]  /*02f0*/  IMAD.WIDE R10, R3.reuse, 0x4, R8 ;  /* 0x00000004030a7825 */ /* 0x040fe400078e0208 */
[----:B------:R-:W5:Y:S02]  /*0300*/  LDG.E R8, desc[UR6][R8.64] ;  /* 0x0000000608087981 */ /* 0x000f64000c1e1900 */
[----:B0-----:R-:W-:-:S05]  /*0310*/  IMAD.WIDE R14, R3, 0x4, R10 ;  /* 0x00000004030e7825 */ /* 0x001fca00078e020a */
[----:B------:R-:W5:Y:S04]  /*0320*/  LDG.E R13, desc[UR6][R14.64] ;  /* 0x000000060e0d7981 */ /* 0x000f68000c1e1900 */
[----:B------:R-:W5:Y:S04]  /*0330*/  LDG.E R9, desc[UR6][R10.64] ;  /* 0x000000060a097981 */ /* 0x000f68000c1e1900 */
[----:B------:R-:W5:Y:S04]  /*0340*/  LDG.E R11, desc[UR6][R4.64+-0x4] ;  /* 0xfffffc06040b7981 */ /* 0x000f68000c1e1900 */
[----:B------:R-:W5:Y:S01]  /*0350*/  LDG.E R10, desc[UR6][R4.64+0x8] ;  /* 0x00000806040a7981 */ /* 0x000f62000c1e1900 */
[----:B--2---:R-:W-:Y:S01]  /*0360*/  FFMA R24, R21, R24, R26 ;  /* 0x0000001815187223 */ /* 0x004fe2000000001a */
[----:B------:R-:W-:-:S02]  /*0370*/  IMAD.WIDE R26, R3, 0x4, R14 ;  /* 0x00000004031a7825 */ /* 0x000fc400078e020e */
[----:B------:R-:W2:Y:S04]  /*0380*/  LDG.E R21, desc[UR6][R4.64] ;  /* 0x0000000604157981 */ /* 0x000ea8000c1e1900 */
[----:B------:R-:W2:Y:S01]  /*0390*/  LDG.E R14, desc[UR6][R4.64+0x4] ;  /* 0x00000406040e7981 */ /* 0x000ea2000c1e1900 */
[----:B-1----:R-:W-:-:S03]  /*03a0*/  IMAD.WIDE R6, R3, 0x4, R26 ;  /* 0x0000000403067825 */ /* 0x002fc600078e021a */
[----:B------:R-:W2:Y:S04]  /*03b0*/  LDG.E R15, desc[UR6][R4.64+0xc] ;  /* 0x00000c06040f7981 */ /* 0x000ea8000c1e1900 */
[----:B------:R-:W2:Y:S04]  /*03c0*/  LDG.E R6, desc[UR6][R6.64] ;  /* 0x0000000606067981 */ /* 0x000ea8000c1e1900 */
[----:B------:R-:W2:Y:S01]  /*03d0*/  LDG.E R5, desc[UR6][R26.64] ;  /* 0x000000061a057981 */ /* 0x000ea2000c1e1900 */
[----:B---3--:R-:W-:Y:S01]  /*03e0*/  FFMA R12, R23, R12, R24 ;  /* 0x0000000c170c7223 */ /* 0x008fe20000000018 */
[----:B------:R-:W-:-:S03]  /*03f0*/  IADD3 R20, PT, PT, R20, 0x8, RZ ;  /* 0x0000000814147810 */ /* 0x000fc60007ffe0ff */
[----:B----4-:R-:W-:Y:S01]  /*0400*/  FFMA R12, R29, R28, R12 ;  /* 0x0000001c1d0c7223 */ /* 0x010fe2000000000c */
[----:B------:R-:W-:Y:S02]  /*0410*/  ISETP.NE.AND P1, PT, R20, RZ, PT ;  /* 0x000000ff1400720c */ /* 0x000fe40003f25270 */
[----:B------:R-:W-:Y:S01]  /*0420*/  LEA R22, R3, R22, 0x3 ;  /* 0x0000001603167211 */ /* 0x000fe200078e18ff */
[----:B-----5:R-:W-:Y:S01]  /*0430*/  FFMA R8, R11, R8, R12 ;  /* 0x000000080b087223 */ /* 0x020fe2000000000c */
[----:B------:R-:W-:-:S03]  /*0440*/  IADD3 R2, PT, PT, R2, 0x8, RZ ;  /* 0x0000000802027810 */ /* 0x000fc60007ffe0ff */
[----:B--2---:R-:W-:-:S04]  /*0450*/  FFMA R9, R21, R9, R8 ;  /* 0x0000000915097223 */ /* 0x004fc80000000008 */
[----:B------:R-:W-:-:S04]  /*0460*/  FFMA R9, R14, R13, R9 ;  /* 0x0000000d0e097223 */ /* 0x000fc80000000009 */
[----:B------:R-:W-:-:S04]  /*0470*/  FFMA R10, R10, R5, R9 ;  /* 0x000000050a0a7223 */ /* 0x000fc80000000009 */
[----:B------:R-:W-:Y:S01]  /*0480*/  FFMA R26, R15, R6, R10 ;  /* 0x000000060f1a7223 */ /* 0x000fe2000000000a */
[----:B------:R-:W-:Y:S06]  /*0490*/  @P1 BRA `(.L_x_2) ;  /* 0xfffffffc005c1947 */ /* 0x000fec000383ffff */
.L_x_1:
[----:B------:R-:W-:Y:S05]  /*04a0*/  @!P0 BRA `(.L_x_0) ;  /* 0x0000000000d48947 */ /* 0x000fea0003800000 */
[----:B------:R-:W-:Y:S02]  /*04b0*/  ISETP.GE.U32.AND P0, PT, R25, 0x4, PT ;  /* 0x000000041900780c */ /* 0x000fe40003f06070 */
[----:B------:R-:W-:-:S04]  /*04c0*/  LOP3.LUT R2, R17, 0x3, RZ, 0xc0, !PT ;  /* 0x0000000311027812 */ /* 0x000fc800078ec0ff */
[----:B------:R-:W-:-:S07]  /*04d0*/  ISETP.NE.AND P1, PT, R2, RZ, PT ;  /* 0x000000ff0200720c */ /* 0x000fce0003f25270 */
[----:B------:R-:W-:Y:S06]  /*04e0*/  @!P0 BRA `(.L_x_3) ;  /* 0x0000000000588947 */ /* 0x000fec0003800000 */
[----:B------:R-:W0:Y:S01]  /*04f0*/  LDC.64 R10, c[0x0][0x388] ;  /* 0x0000e200ff0a7b82 */ /* 0x000e220000000a00 */
[----:B------:R-:W-:Y:S01]  /*0500*/  IMAD R9, R19, R3, R16 ;  /* 0x0000000313097224 */ /* 0x000fe200078e0210 */
[----:B------:R-:W-:-:S06]  /*0510*/  IADD3 R7, PT, PT, R18, R19, RZ ;  /* 0x0000001312077210 */ /* 0x000fcc0007ffe0ff */
[----:B------:R-:W1:Y:S01]  /*0520*/  LDC.64 R4, c[0x0][0x380] ;  /* 0x0000e000ff047b82 */ /* 0x000e620000000a00 */
[----:B0-----:R-:W-:-:S04]  /*0530*/  IMAD.WIDE R10, R9, 0x4, R10 ;  /* 0x00000004090a7825 */ /* 0x001fc800078e020a */
[----:B------:R-:W-:Y:S02]  /*0540*/  IMAD.WIDE R12, R3, 0x4, R10 ;  /* 0x00000004030c7825 */ /* 0x000fe400078e020a */
[----:B------:R-:W2:Y:S02]  /*0550*/  LDG.E R10, desc[UR6][R10.64] ;  /* 0x000000060a0a7981 */ /* 0x000ea4000c1e1900 */
[----:B-1----:R-:W-:-:S04]  /*0560*/  IMAD.WIDE R4, R7, 0x4, R4 ;  /* 0x0000000407047825 */ /* 0x002fc800078e0204 */
[C---:B------:R-:W-:Y:S01]  /*0570*/  IMAD.WIDE R6, R3.reuse, 0x4, R12 ;  /* 0x0000000403067825 */ /* 0x040fe200078e020c */
[----:B------:R-:W2:Y:S04]  /*0580*/  LDG.E R15, desc[UR6][R4.64] ;  /* 0x00000006040f7981 */ /* 0x000ea8000c1e1900 */
[----:B------:R-:W3:Y:S01]  /*0590*/  LDG.E R12, desc[UR6][R12.64] ;  /* 0x000000060c0c7981 */ /* 0x000ee2000c1e1900 */
[----:B------:R-:W-:-:S03]  /*05a0*/  IMAD.WIDE R8, R3, 0x4, R6 ;  /* 0x0000000403087825 */ /* 0x000fc600078e0206 */
[----:B------:R-:W3:Y:S04]  /*05b0*/  LDG.E R14, desc[UR6][R4.64+0x4] ;  /* 0x00000406040e7981 */ /* 0x000ee8000c1e1900 */
[----:B------:R-:W4:Y:S04]  /*05c0*/  LDG.E R20, desc[UR6][R6.64] ;  /* 0x0000000606147981 */ /* 0x000f28000c1e1900 */
[----:B------:R-:W4:Y:S04]  /*05d0*/  LDG.E R21, desc[UR6][R4.64+0x8] ;  /* 0x0000080604157981 */ /* 0x000f28000c1e1900 */
[----:B------:R-:W5:Y:S04]  /*05e0*/  LDG.E R23, desc[UR6][R4.64+0xc] ;  /* 0x00000c0604177981 */ /* 0x000f68000c1e1900 */
[----:B------:R-:W5:Y:S01]  /*05f0*/  LDG.E R8, desc[UR6][R8.64] ;  /* 0x0000000608087981 */ /* 0x000f62000c1e1900 */
[----:B------:R-:W-:Y:S01]  /*0600*/  IADD3 R19, PT, PT, R19, 0x4, RZ ;  /* 0x0000000413137810 */ /* 0x000fe20007ffe0ff */
[----:B--2---:R-:W-:-:S04]  /*0610*/  FFMA R15, R15, R10, R26 ;  /* 0x0000000a0f0f7223 */ /* 0x004fc8000000001a */
[----:B---3--:R-:W-:-:S04]  /*0620*/  FFMA R14, R14, R12, R15 ;  /* 0x0000000c0e0e7223 */ /* 0x008fc8000000000f */
[----:B----4-:R-:W-:-:S04]  /*0630*/  FFMA R14, R21, R20, R14 ;  /* 0x00000014150e7223 */ /* 0x010fc8000000000e */
[----:B-----5:R-:W-:-:S07]  /*0640*/  FFMA R26, R23, R8, R14 ;  /* 0x00000008171a7223 */ /* 0x020fce000000000e */
.L_x_3:
[----:B------:R-:W-:Y:S05]  /*0650*/  @!P1 BRA `(.L_x_0) ;  /* 0x0000000000689947 */ /* 0x000fea0003800000 */
[----:B------:R-:W0:Y:S01]  /*0660*/  LDC.64 R10, c[0x0][0x388] ;  /* 0x0000e200ff0a7b82 */ /* 0x000e220000000a00 */
[----:B------:R-:W-:Y:S02]  /*0670*/  ISETP.NE.AND P0, PT, R2, 0x1, PT ;  /* 0x000000010200780c */ /* 0x000fe40003f05270 */
[----:B------:R-:W-:-:S04]  /*0680*/  LOP3.LUT R17, R17, 0x1, RZ, 0xc0, !PT ;  /* 0x0000000111117812 */ /* 0x000fc800078ec0ff */
[----:B------:R-:W-:Y:S01]  /*0690*/  ISETP.NE.U32.AND P1, PT, R17, 0x1, PT ;  /* 0x000000011100780c */ /* 0x000fe20003f25070 */
[----:B------:R-:W1:Y:S06]  /*06a0*/  LDC.64 R8, c[0x0][0x380] ;  /* 0x0000e000ff087b82 */ /* 0x000e6c0000000a00 */
[C---:B------:R-:W-:Y:S01]  /*06b0*/  @P0 IMAD R15, R19.reuse, R3, R16 ;  /* 0x00000003130f0224 */ /* 0x040fe200078e0210 */
[----:B------:R-:W-:Y:S01]  /*06c0*/  @P0 IADD3 R13, PT, PT, R18, R19, RZ ;  /* 0x00000013120d0210 */ /* 0x000fe20007ffe0ff */
[----:B------:R-:W2:Y:S01]  /*06d0*/  LDC.64 R6, c[0x0][0x380] ;  /* 0x0000e000ff067b82 */ /* 0x000ea20000000a00 */
[----:B------:R-:W-:-:S07]  /*06e0*/  @P0 IADD3 R19, PT, PT, R19, 0x2, RZ ;  /* 0x0000000213130810 */ /* 0x000fce0007ffe0ff */
[----:B------:R-:W3:Y:S01]  /*06f0*/  LDC.64 R4, c[0x0][0x388] ;  /* 0x0000e200ff047b82 */ /* 0x000ee20000000a00 */
[----:B0-----:R-:W-:Y:S01]  /*0700*/  @P0 IMAD.WIDE R10, R15, 0x4, R10 ;  /* 0x000000040f0a0825 */ /* 0x001fe200078e020a */
[----:B------:R-:W-:-:S03]  /*0710*/  @!P1 IADD3 R15, PT, PT, R18, R19, RZ ;  /* 0x00000013120f9210 */ /* 0x000fc60007ffe0ff */
[----:B------:R-:W-:Y:S01]  /*0720*/  @!P1 IMAD R19, R19, R3, R16 ;  /* 0x0000000313139224 */ /* 0x000fe200078e0210 */
[----:B------:R-:W4:Y:S01]  /*0730*/  @P0 LDG.E R2, desc[UR6][R10.64] ;  /* 0x000000060a020981 */ /* 0x000f22000c1e1900 */
[----:B-1----:R-:W-:-:S04]  /*0740*/  @P0 IMAD.WIDE R8, R13, 0x4, R8 ;  /* 0x000000040d080825 */ /* 0x002fc800078e0208 */
[----:B------:R-:W-:Y:S01]  /*0750*/  @P0 IMAD.WIDE R12, R3, 0x4, R10 ;  /* 0x00000004030c0825 */ /* 0x000fe200078e020a */
[----:B------:R-:W4:Y:S03]  /*0760*/  @P0 LDG.E R17, desc[UR6][R8.64] ;  /* 0x0000000608110981 */ /* 0x000f26000c1e1900 */
[----:B--2---:R-:W-:Y:S01]  /*0770*/  @!P1 IMAD.WIDE R6, R15, 0x4, R6 ;  /* 0x000000040f069825 */ /* 0x004fe200078e0206 */
[----:B------:R-:W2:Y:S04]  /*0780*/  @P0 LDG.E R21, desc[UR6][R8.64+0x4] ;  /* 0x0000040608150981 */ /* 0x000ea8000c1e1900 */
[----:B------:R-:W2:Y:S01]  /*0790*/  @P0 LDG.E R12, desc[UR6][R12.64] ;  /* 0x000000060c0c0981 */ /* 0x000ea2000c1e1900 */
[----:B---3--:R-:W-:-:S03]  /*07a0*/  @!P1 IMAD.WIDE R4, R19, 0x4, R4 ;  /* 0x0000000413049825 */ /* 0x008fc600078e0204 */
[----:B------:R-:W3:Y:S04]  /*07b0*/  @!P1 LDG.E R7, desc[UR6][R6.64] ;  /* 0x0000000606079981 */ /* 0x000ee8000c1e1900 */
[----:B------:R-:W3:Y:S01]  /*07c0*/  @!P1 LDG.E R4, desc[UR6][R4.64] ;  /* 0x0000000604049981 */ /* 0x000ee2000c1e1900 */
[----:B----4-:R-:W-:-:S04]  /*07d0*/  @P0 FFMA R2, R17, R2, R26 ;  /* 0x0000000211020223 */ /* 0x010fc8000000001a */
[----:B--2---:R-:W-:-:S04]  /*07e0*/  @P0 FFMA R26, R21, R12, R2 ;  /* 0x0000000c151a0223 */ /* 0x004fc80000000002 */
[----:B---3--:R-:W-:-:S07]  /*07f0*/  @!P1 FFMA R26, R7, R4, R26 ;  /* 0x00000004071a9223 */ /* 0x008fce000000001a */
.L_x_0:
[----:B------:R-:W0:Y:S01]  /*0800*/  LDC.64 R4, c[0x0][0x390] ;  /* 0x0000e400ff047b82 */ /* 0x000e220000000a00 */
[----:B------:R-:W-:Y:S01]  /*0810*/  IMAD R3, R0, R3, R16 ;  /* 0x0000000300037224 */ /* 0x000fe200078e0210 */
[----:B------:R-:W1:Y:S01]  /*0820*/  LDCU UR4, c[0x0][0x3a8] ;  /* 0x00007500ff0477ac */ /* 0x000e620008000800 */
[----:B------:R-:W2:Y:S02]  /*0830*/  LDCU UR5, c[0x0][0x3a4] ;  /* 0x00007480ff0577ac */ /* 0x000ea40008000800 */
[----:B0-----:R-:W-:-:S05]  /*0840*/  IMAD.WIDE R2, R3, 0x4, R4 ;  /* 0x0000000403027825 */ /* 0x001fca00078e0204 */
[----:B------:R-:W1:Y:S02]  /*0850*/  LDG.E R0, desc[UR6][R2.64] ;  /* 0x0000000602007981 */ /* 0x000e64000c1e1900 */
[----:B-1----:R-:W-:-:S04]  /*0860*/  FMUL R5, R0, UR4 ;  /* 0x0000000400057c20 */ /* 0x002fc80008400000 */
[----:B--2---:R-:W-:-:S05]  /*0870*/  FFMA R5, R26, UR5, R5 ;  /* 0x000000051a057c23 */ /* 0x004fca0008000005 */
[----:B------:R-:W-:Y:S01]  /*0880*/  STG.E desc[UR6][R2.64], R5 ;  /* 0x0000000502007986 */ /* 0x000fe2000c101906 */
[----:B------:R-:W-:Y:S05]  /*0890*/  EXIT ;  /* 0x000000000000794d */ /* 0x000fea0003800000 */
.L_x_4:
[----:B------:R-:W-:-:S00]  /*08a0*/  BRA `(.L_x_4) ;  /* 0xfffffffc00fc7947 */ /* 0x000fc0000383ffff */
[----:B------:R-:W-:-:S00]  /*08b0*/  NOP ;  /* 0x0000000000007918 */ /* 0x000fc00000000000 */
        /* <DEDUP_REMOVED lines=12> */
.L_x_5:


//--------------------- .nv.shared.reserved.0     --------------------------
	.section	.nv.shared.reserved.0,"aw",@nobits
	.weak		__nv_reservedSMEM_offset_0_alias
	.size		__nv_reservedSMEM_offset_0_alias, 0, 64
	.other		__nv_reservedSMEM_offset_0_alias,@"STO_CUDA_RESERVED_SHARED STV_DEFAULT"
__nv_reservedSMEM_offset_0_alias:
	.zero		0
	.zero		64


//--------------------- .nv.constant0._Z20naiveMatrixMulKernelPfS_S_iiiff --------------------------
	.section	.nv.constant0._Z20naiveMatrixMulKernelPfS_S_iiiff,"a",@progbits
	.sectionflags	@""
	.align	4
.nv.constant0._Z20naiveMatrixMulKernelPfS_S_iiiff:
	.zero		940


//--------------------- SYMBOLS --------------------------

	.type		.nv.reservedSmem.offset0,@object
	.size		.nv.reservedSmem.offset0,0x4
